	.headerflags	@"EF_CUDA_TEXMODE_UNIFIED EF_CUDA_64BIT_ADDRESS EF_CUDA_ACCELERATORS EF_CUDA_SM90 EF_CUDA_VIRTUAL_SM(EF_CUDA_SM90)"
	.elftype	@"ET_EXEC"


//--------------------- .nv.info                  --------------------------
	.section	.nv.info,"",@"SHT_CUDA_INFO"
	.align	4


	//----- nvinfo : EIATTR_REGCOUNT
	.align		4
        /*0000*/ 	.byte	0x04, 0x2f
        /*0002*/ 	.short	(.L_1 - .L_0)
	.align		4
.L_0:
        /*0004*/ 	.word	index@(triton_poi_fused_cat_9)
        /*0008*/ 	.word	0x00000010


	//----- nvinfo : EIATTR_MIN_STACK_SIZE
	.align		4
.L_1:
        /*000c*/ 	.byte	0x04, 0x12
        /*000e*/ 	.short	(.L_3 - .L_2)
	.align		4
.L_2:
        /*0010*/ 	.word	index@(triton_poi_fused_cat_9)
        /*0014*/ 	.word	0x00000000


	//----- nvinfo : EIATTR_FRAME_SIZE
	.align		4
.L_3:
        /*0018*/ 	.byte	0x04, 0x11
        /*001a*/ 	.short	(.L_5 - .L_4)
	.align		4
.L_4:
        /*001c*/ 	.word	index@(triton_poi_fused_cat_9)
        /*0020*/ 	.word	0x00000000


	//----- nvinfo : EIATTR_MIN_STACK_SIZE
	.align		4
.L_5:
        /*0024*/ 	.byte	0x04, 0x12
        /*0026*/ 	.short	(.L_7 - .L_6)
	.align		4
.L_6:
        /*0028*/ 	.word	index@(triton_poi_fused_cat_9)
        /*002c*/ 	.word	0x00000000
.L_7:


//--------------------- .nv.info.triton_poi_fused_cat_9 --------------------------
	.section	.nv.info.triton_poi_fused_cat_9,"",@"SHT_CUDA_INFO"
	.sectionflags	@""
	.align	4


	//----- nvinfo : EIATTR_CUDA_API_VERSION
	.align		4
        /*0000*/ 	.byte	0x04, 0x37
        /*0002*/ 	.short	(.L_9 - .L_8)
.L_8:
        /*0004*/ 	.word	0x0000007c


	//----- nvinfo : EIATTR_KPARAM_INFO
	.align		4
.L_9:
        /*0008*/ 	.byte	0x04, 0x17
        /*000a*/ 	.short	(.L_11 - .L_10)
.L_10:
        /*000c*/ 	.word	0x00000000
        /*0010*/ 	.short	0x0002
        /*0012*/ 	.short	0x0010
        /*0014*/ 	.byte	0x00, 0xf0, 0x11, 0x00


	//----- nvinfo : EIATTR_KPARAM_INFO
	.align		4
.L_11:
        /*0018*/ 	.byte	0x04, 0x17
        /*001a*/ 	.short	(.L_13 - .L_12)
.L_12:
        /*001c*/ 	.word	0x00000000
        /*0020*/ 	.short	0x0001
        /*0022*/ 	.short	0x0008
        /*0024*/ 	.byte	0x00, 0xf4, 0x21, 0x00


	//----- nvinfo : EIATTR_KPARAM_INFO
	.align		4
.L_13:
        /*0028*/ 	.byte	0x04, 0x17
        /*002a*/ 	.short	(.L_15 - .L_14)
.L_14:
        /*002c*/ 	.word	0x00000000
        /*0030*/ 	.short	0x0000
        /*0032*/ 	.short	0x0000
        /*0034*/ 	.byte	0x00, 0xf4, 0x21, 0x00


	//----- nvinfo : EIATTR_SPARSE_MMA_MASK
	.align		4
.L_15:
        /*0038*/ 	.byte	0x03, 0x50
        /*003a*/ 	.short	0x0000


	//----- nvinfo : EIATTR_MAXREG_COUNT
	.align		4
        /*003c*/ 	.byte	0x03, 0x1b
        /*003e*/ 	.short	0x00ff


	//----- nvinfo : EIATTR_EXIT_INSTR_OFFSETS
	.align		4
        /*0040*/ 	.byte	0x04, 0x1c
        /*0042*/ 	.short	(.L_17 - .L_16)


	//   ....[0]....
.L_16:
        /*0044*/ 	.word	0x00000380


	//   ....[1]....
        /*0048*/ 	.word	0x000003a0


	//----- nvinfo : EIATTR_REQNTID
	.align		4
.L_17:
        /*004c*/ 	.byte	0x04, 0x10
        /*004e*/ 	.short	(.L_19 - .L_18)
.L_18:
        /*0050*/ 	.word	0x00000080
        /*0054*/ 	.word	0x00000001
        /*0058*/ 	.word	0x00000001


	//----- nvinfo : EIATTR_CBANK_PARAM_SIZE
	.align		4
.L_19:
        /*005c*/ 	.byte	0x03, 0x19
        /*005e*/ 	.short	0x0014


	//----- nvinfo : EIATTR_PARAM_CBANK
	.align		4
        /*0060*/ 	.byte	0x04, 0x0a
        /*0062*/ 	.short	(.L_21 - .L_20)
	.align		4
.L_20:
        /*0064*/ 	.word	index@(.nv.constant0.triton_poi_fused_cat_9)
        /*0068*/ 	.short	0x0210
        /*006a*/ 	.short	0x0014


	//----- nvinfo : EIATTR_SW_WAR
	.align		4
.L_21:
        /*006c*/ 	.byte	0x04, 0x36
        /*006e*/ 	.short	(.L_23 - .L_22)
.L_22:
        /*0070*/ 	.word	0x00000008
.L_23:


//--------------------- .nv.callgraph             --------------------------
	.section	.nv.callgraph,"",@"SHT_CUDA_CALLGRAPH"
	.align	4
	.sectionentsize	8
	.align		4
        /*0000*/ 	.word	0x00000000
	.align		4
        /*0004*/ 	.word	0xffffffff
	.align		4
        /*0008*/ 	.word	0x00000000
	.align		4
        /*000c*/ 	.word	0xfffffffe
	.align		4
        /*0010*/ 	.word	0x00000000
	.align		4
        /*0014*/ 	.word	0xfffffffd
	.align		4
        /*0018*/ 	.word	0x00000000
	.align		4
        /*001c*/ 	.word	0xfffffffc


//--------------------- .text.triton_poi_fused_cat_9 --------------------------
	.section	.text.triton_poi_fused_cat_9,"ax",@progbits
	.align	128
        .global         triton_poi_fused_cat_9
        .type           triton_poi_fused_cat_9,@function
        .size           triton_poi_fused_cat_9,(.L_x_1 - triton_poi_fused_cat_9)
        .other          triton_poi_fused_cat_9,@"STO_CUDA_ENTRY STV_DEFAULT"
triton_poi_fused_cat_9:
.text.triton_poi_fused_cat_9:
[----:B------:R-:W0:Y:S02]  /*0000*/  LDC R1, c[0x0][0x28] ;  /* 0x00000a00ff017b82 */ /* 0x000e240000000800 */
[----:B------:R-:W1:Y:S01]  /*0010*/  S2R R0, SR_TID.X ;  /* 0x0000000000007919 */ /* 0x000e620000002100 */
[----:B------:R-:W-:Y:S01]  /*0020*/  IMAD.MOV.U32 R12, RZ, RZ, RZ ;  /* 0x000000ffff0c7224 */ /* 0x000fe200078e00ff */
[----:B------:R-:W-:Y:S01]  /*0030*/  ULDC.64 UR4, c[0x0][0x208] ;  /* 0x0000820000047ab9 */ /* 0x000fe20000000a00 */
[----:B------:R-:W2:Y:S01]  /*0040*/  S2R R3, SR_CTAID.X ;  /* 0x0000000000037919 */ /* 0x000ea20000002500 */
[----:B-1----:R-:W-:-:S05]  /*0050*/  LOP3.LUT R0, R0, 0x7f, RZ, 0xc0, !PT ;  /* 0x0000007f00007812 */ /* 0x002fca00078ec0ff */
[----:B--2---:R-:W-:-:S04]  /*0060*/  IMAD R0, R3, 0x80, R0 ;  /* 0x0000008003007824 */ /* 0x004fc800078e0200 */
[----:B------:R-:W-:-:S05]  /*0070*/  IMAD.HI R2, R0, 0x2aaaaaab, RZ ;  /* 0x2aaaaaab00027827 */ /* 0x000fca00078e02ff */
[----:B------:R-:W-:-:S04]  /*0080*/  SHF.R.U32.HI R3, RZ, 0x1f, R2 ;  /* 0x0000001fff037819 */ /* 0x000fc80000011602 */
[CC--:B------:R-:W-:Y:S02]  /*0090*/  LEA.HI.SX32 R5, R2.reuse, R3.reuse, 0x1f ;  /* 0x0000000302057211 */ /* 0x0c0fe400078ffaff */
[C---:B------:R-:W-:Y:S02]  /*00a0*/  LEA.HI.SX32 R4, R2.reuse, R3, 0x1e ;  /* 0x0000000302047211 */ /* 0x040fe400078ff2ff */
[C---:B------:R-:W-:Y:S01]  /*00b0*/  LEA.HI R7, R5.reuse, R5, RZ, 0x1 ;  /* 0x0000000505077211 */ /* 0x040fe200078f08ff */
[----:B------:R-:W-:Y:S01]  /*00c0*/  IMAD R6, R5, -0xc, R0 ;  /* 0xfffffff405067824 */ /* 0x000fe200078e0200 */
[----:B------:R-:W-:Y:S02]  /*00d0*/  LEA.HI.SX32 R11, R2, R3, 0x1d ;  /* 0x00000003020b7211 */ /* 0x000fe400078feaff */
[----:B------:R-:W1:Y:S01]  /*00e0*/  LDC.64 R2, c[0x0][0x210] ;  /* 0x00008400ff027b82 */ /* 0x000e620000000a00 */
[----:B------:R-:W-:Y:S02]  /*00f0*/  LOP3.LUT R8, R7, 0x7ffffffe, RZ, 0xc0, !PT ;  /* 0x7ffffffe07087812 */ /* 0x000fe400078ec0ff */
[----:B------:R-:W-:Y:S01]  /*0100*/  LEA.HI R9, R4, R4, RZ, 0x1 ;  /* 0x0000000404097211 */ /* 0x000fe200078f08ff */
[----:B------:R-:W-:-:S02]  /*0110*/  IMAD R7, R11, 0x3, R6 ;  /* 0x000000030b077824 */ /* 0x000fc400078e0206 */
[----:B------:R-:W-:Y:S01]  /*0120*/  IMAD.IADD R8, R5, 0x1, -R8 ;  /* 0x0000000105087824 */ /* 0x000fe200078e0a08 */
[----:B------:R-:W-:Y:S01]  /*0130*/  LOP3.LUT R9, R9, 0x1ffffffe, RZ, 0xc0, !PT ;  /* 0x1ffffffe09097812 */ /* 0x000fe200078ec0ff */
[----:B------:R-:W-:Y:S02]  /*0140*/  VIADD R5, R6, 0xfffffffa ;  /* 0xfffffffa06057836 */ /* 0x000fe40000000000 */
[----:B------:R-:W-:Y:S02]  /*0150*/  IMAD.SHL.U32 R7, R7, 0x10, RZ ;  /* 0x0000001007077824 */ /* 0x000fe400078e00ff */
[----:B------:R-:W-:Y:S01]  /*0160*/  IMAD.IADD R9, R4, 0x1, -R9 ;  /* 0x0000000104097824 */ /* 0x000fe200078e0a09 */
[----:B------:R-:W-:Y:S01]  /*0170*/  ISETP.GE.U32.AND P0, PT, R5, 0x3, PT ;  /* 0x000000030500780c */ /* 0x000fe20003f06070 */
[----:B------:R-:W-:-:S03]  /*0180*/  IMAD R4, R8, 0x2, R7 ;  /* 0x0000000208047824 */ /* 0x000fc600078e0207 */
[----:B------:R-:W-:Y:S01]  /*0190*/  ISETP.LT.AND P6, PT, R0, 0xc0, !P0 ;  /* 0x000000c00000780c */ /* 0x000fe200047c1270 */
[----:B------:R-:W-:-:S04]  /*01a0*/  IMAD R11, R9, 0x8, R4 ;  /* 0x00000008090b7824 */ /* 0x000fc800078e0204 */
[----:B------:R-:W-:-:S04]  /*01b0*/  VIADD R5, R11, 0xffffffa1 ;  /* 0xffffffa10b057836 */ /* 0x000fc80000000000 */
[----:B-1----:R-:W-:-:S05]  /*01c0*/  IMAD.WIDE R4, R5, 0x4, R2 ;  /* 0x0000000405047825 */ /* 0x002fca00078e0202 */
[----:B------:R1:W2:Y:S01]  /*01d0*/  @P6 LDG.E.EL R12, desc[UR4][R4.64] ;  /* 0x00000004040c6981 */ /* 0x0002a2000c2e1900 */
[----:B------:R-:W-:Y:S01]  /*01e0*/  VIADD R10, R6, 0xfffffffd ;  /* 0xfffffffd060a7836 */ /* 0x000fe20000000000 */
[----:B------:R-:W-:Y:S01]  /*01f0*/  ISETP.GE.AND P1, PT, R0, 0xc0, PT ;  /* 0x000000c00000780c */ /* 0x000fe20003f26270 */
[----:B------:R-:W-:Y:S01]  /*0200*/  IMAD R7, R9, 0x8, R7 ;  /* 0x0000000809077824 */ /* 0x000fe200078e0207 */
[----:B------:R-:W-:Y:S01]  /*0210*/  ISETP.GE.AND P2, PT, R6, 0x3, PT ;  /* 0x000000030600780c */ /* 0x000fe20003f46270 */
[C---:B------:R-:W-:Y:S01]  /*0220*/  VIADD R9, R11.reuse, 0xffffffd4 ;  /* 0xffffffd40b097836 */ /* 0x040fe20000000000 */
[----:B------:R-:W-:Y:S01]  /*0230*/  ISETP.GE.U32.AND P4, PT, R10, 0x3, PT ;  /* 0x000000030a00780c */ /* 0x000fe20003f86070 */
[----:B------:R-:W-:Y:S01]  /*0240*/  IMAD R7, R8, 0x2, R7 ;  /* 0x0000000208077824 */ /* 0x000fe200078e0207 */
[----:B------:R-:W-:Y:S01]  /*0250*/  ISETP.GT.AND P3, PT, R6, 0x8, !P1 ;  /* 0x000000080600780c */ /* 0x000fe20004f64270 */
[----:B------:R-:W-:Y:S01]  /*0260*/  VIADD R11, R11, 0xffffff75 ;  /* 0xffffff750b0b7836 */ /* 0x000fe20000000000 */
[----:B------:R-:W-:Y:S01]  /*0270*/  ISETP.LT.AND P5, PT, R0, 0xc0, !P2 ;  /* 0x000000c00000780c */ /* 0x000fe200057a1270 */
[----:B-1----:R-:W-:-:S04]  /*0280*/  IMAD.WIDE R4, R7, 0x4, R2 ;  /* 0x0000000407047825 */ /* 0x002fc800078e0202 */
[--C-:B------:R-:W-:Y:S02]  /*0290*/  IMAD.WIDE R6, R9, 0x4, R2.reuse ;  /* 0x0000000409067825 */ /* 0x100fe400078e0202 */
[----:B------:R-:W1:Y:S02]  /*02a0*/  LDC.64 R8, c[0x0][0x218] ;  /* 0x00008600ff087b82 */ /* 0x000e640000000a00 */
[----:B------:R-:W-:Y:S01]  /*02b0*/  IMAD.WIDE R2, R11, 0x4, R2 ;  /* 0x000000040b027825 */ /* 0x000fe200078e0202 */
[----:B------:R-:W-:-:S06]  /*02c0*/  CS2R R10, SRZ ;  /* 0x00000000000a7805 */ /* 0x000fcc000001ff00 */
[----:B------:R-:W3:Y:S04]  /*02d0*/  @P3 LDG.E.EL R11, desc[UR4][R2.64] ;  /* 0x00000004020b3981 */ /* 0x000ee8000c2e1900 */
[----:B------:R-:W4:Y:S01]  /*02e0*/  @P5 LDG.E.EL R10, desc[UR4][R4.64] ;  /* 0x00000004040a5981 */ /* 0x000f22000c2e1900 */
[----:B--2---:R-:W-:Y:S01]  /*02f0*/  SEL R13, R12, RZ, P6 ;  /* 0x000000ff0c0d7207 */ /* 0x004fe20003000000 */
[----:B------:R-:W-:Y:S01]  /*0300*/  IMAD.MOV.U32 R12, RZ, RZ, RZ ;  /* 0x000000ffff0c7224 */ /* 0x000fe200078e00ff */
[----:B------:R-:W-:-:S13]  /*0310*/  ISETP.LT.AND P6, PT, R0, 0xc0, !P4 ;  /* 0x000000c00000780c */ /* 0x000fda00067c1270 */
[----:B------:R-:W2:Y:S01]  /*0320*/  @P6 LDG.E.EL R12, desc[UR4][R6.64] ;  /* 0x00000004060c6981 */ /* 0x000ea2000c2e1900 */
[----:B-1----:R-:W-:Y:S01]  /*0330*/  IMAD.WIDE R8, R0, 0x4, R8 ;  /* 0x0000000400087825 */ /* 0x002fe200078e0208 */
[----:B---3--:R-:W-:Y:S02]  /*0340*/  @P0 SEL R13, R11, RZ, P3 ;  /* 0x000000ff0b0d0207 */ /* 0x008fe40001800000 */
[----:B----4-:R-:W-:Y:S02]  /*0350*/  SEL R11, R10, RZ, P5 ;  /* 0x000000ff0a0b7207 */ /* 0x010fe40002800000 */
[----:B--2---:R-:W-:-:S04]  /*0360*/  SEL R12, R12, RZ, P6 ;  /* 0x000000ff0c0c7207 */ /* 0x004fc80003000000 */
[----:B------:R-:W-:Y:S01]  /*0370*/  @P2 SEL R11, R12, R13, !P4 ;  /* 0x0000000d0c0b2207 */ /* 0x000fe20006000000 */
[----:B------:R-:W-:Y:S06]  /*0380*/  @P1 EXIT ;  /* 0x000000000000194d */ /* 0x000fec0003800000 */
[----:B------:R-:W-:Y:S01]  /*0390*/  STG.E desc[UR4][R8.64], R11 ;  /* 0x0000000b08007986 */ /* 0x000fe2000c101904 */
[----:B------:R-:W-:Y:S05]  /*03a0*/  EXIT ;  /* 0x000000000000794d */ /* 0x000fea0003800000 */
.L_x_0:
[----:B------:R-:W-:-:S00]  /*03b0*/  BRA `(.L_x_0) ;  /* 0xfffffffc00fc7947 */ /* 0x000fc0000383ffff */
[----:B------:R-:W-:-:S00]  /*03c0*/  NOP ;  /* 0x0000000000007918 */ /* 0x000fc00000000000 */
        /* <DEDUP_REMOVED lines=11> */
.L_x_1:


//--------------------- .nv.constant0.triton_poi_fused_cat_9 --------------------------
	.section	.nv.constant0.triton_poi_fused_cat_9,"a",@progbits
	.sectionflags	@""
	.align	4
.nv.constant0.triton_poi_fused_cat_9:
	.zero		548
